	.headerflags	@"EF_CUDA_TEXMODE_UNIFIED EF_CUDA_64BIT_ADDRESS EF_CUDA_ACCELERATORS EF_CUDA_SM90 EF_CUDA_VIRTUAL_SM(EF_CUDA_SM90)"
	.elftype	@"ET_EXEC"


//--------------------- .nv.info                  --------------------------
	.section	.nv.info,"",@"SHT_CUDA_INFO"
	.align	4


	//----- nvinfo : EIATTR_REGCOUNT
	.align		4
        /*0000*/ 	.byte	0x04, 0x2f
        /*0002*/ 	.short	(.L_1 - .L_0)
	.align		4
.L_0:
        /*0004*/ 	.word	index@(triton_poi_fused_cat_105)
        /*0008*/ 	.word	0x00000014


	//----- nvinfo : EIATTR_MIN_STACK_SIZE
	.align		4
.L_1:
        /*000c*/ 	.byte	0x04, 0x12
        /*000e*/ 	.short	(.L_3 - .L_2)
	.align		4
.L_2:
        /*0010*/ 	.word	index@(triton_poi_fused_cat_105)
        /*0014*/ 	.word	0x00000000


	//----- nvinfo : EIATTR_FRAME_SIZE
	.align		4
.L_3:
        /*0018*/ 	.byte	0x04, 0x11
        /*001a*/ 	.short	(.L_5 - .L_4)
	.align		4
.L_4:
        /*001c*/ 	.word	index@(triton_poi_fused_cat_105)
        /*0020*/ 	.word	0x00000000


	//----- nvinfo : EIATTR_MIN_STACK_SIZE
	.align		4
.L_5:
        /*0024*/ 	.byte	0x04, 0x12
        /*0026*/ 	.short	(.L_7 - .L_6)
	.align		4
.L_6:
        /*0028*/ 	.word	index@(triton_poi_fused_cat_105)
        /*002c*/ 	.word	0x00000000
.L_7:


//--------------------- .nv.info.triton_poi_fused_cat_105 --------------------------
	.section	.nv.info.triton_poi_fused_cat_105,"",@"SHT_CUDA_INFO"
	.sectionflags	@""
	.align	4


	//----- nvinfo : EIATTR_CUDA_API_VERSION
	.align		4
        /*0000*/ 	.byte	0x04, 0x37
        /*0002*/ 	.short	(.L_9 - .L_8)
.L_8:
        /*0004*/ 	.word	0x0000007c


	//----- nvinfo : EIATTR_KPARAM_INFO
	.align		4
.L_9:
        /*0008*/ 	.byte	0x04, 0x17
        /*000a*/ 	.short	(.L_11 - .L_10)
.L_10:
        /*000c*/ 	.word	0x00000000
        /*0010*/ 	.short	0x0005
        /*0012*/ 	.short	0x0028
        /*0014*/ 	.byte	0x00, 0xf0, 0x11, 0x00


	//----- nvinfo : EIATTR_KPARAM_INFO
	.align		4
.L_11:
        /*0018*/ 	.byte	0x04, 0x17
        /*001a*/ 	.short	(.L_13 - .L_12)
.L_12:
        /*001c*/ 	.word	0x00000000
        /*0020*/ 	.short	0x0004
        /*0022*/ 	.short	0x0020
        /*0024*/ 	.byte	0x00, 0xf4, 0x21, 0x00


	//----- nvinfo : EIATTR_KPARAM_INFO
	.align		4
.L_13:
        /*0028*/ 	.byte	0x04, 0x17
        /*002a*/ 	.short	(.L_15 - .L_14)
.L_14:
        /*002c*/ 	.word	0x00000000
        /*0030*/ 	.short	0x0003
        /*0032*/ 	.short	0x0018
        /*0034*/ 	.byte	0x00, 0xf4, 0x21, 0x00


	//----- nvinfo : EIATTR_KPARAM_INFO
	.align		4
.L_15:
        /*0038*/ 	.byte	0x04, 0x17
        /*003a*/ 	.short	(.L_17 - .L_16)
.L_16:
        /*003c*/ 	.word	0x00000000
        /*0040*/ 	.short	0x0002
        /*0042*/ 	.short	0x0010
        /*0044*/ 	.byte	0x00, 0xf4, 0x21, 0x00


	//----- nvinfo : EIATTR_KPARAM_INFO
	.align		4
.L_17:
        /*0048*/ 	.byte	0x04, 0x17
        /*004a*/ 	.short	(.L_19 - .L_18)
.L_18:
        /*004c*/ 	.word	0x00000000
        /*0050*/ 	.short	0x0001
        /*0052*/ 	.short	0x0008
        /*0054*/ 	.byte	0x00, 0xf4, 0x21, 0x00


	//----- nvinfo : EIATTR_KPARAM_INFO
	.align		4
.L_19:
        /*0058*/ 	.byte	0x04, 0x17
        /*005a*/ 	.short	(.L_21 - .L_20)
.L_20:
        /*005c*/ 	.word	0x00000000
        /*0060*/ 	.short	0x0000
        /*0062*/ 	.short	0x0000
        /*0064*/ 	.byte	0x00, 0xf4, 0x21, 0x00


	//----- nvinfo : EIATTR_SPARSE_MMA_MASK
	.align		4
.L_21:
        /*0068*/ 	.byte	0x03, 0x50
        /*006a*/ 	.short	0x0000


	//----- nvinfo : EIATTR_MAXREG_COUNT
	.align		4
        /*006c*/ 	.byte	0x03, 0x1b
        /*006e*/ 	.short	0x00ff


	//----- nvinfo : EIATTR_EXIT_INSTR_OFFSETS
	.align		4
        /*0070*/ 	.byte	0x04, 0x1c
        /*0072*/ 	.short	(.L_23 - .L_22)


	//   ....[0]....
.L_22:
        /*0074*/ 	.word	0x000001f0


	//   ....[1]....
        /*0078*/ 	.word	0x00000210


	//----- nvinfo : EIATTR_REQNTID
	.align		4
.L_23:
        /*007c*/ 	.byte	0x04, 0x10
        /*007e*/ 	.short	(.L_25 - .L_24)
.L_24:
        /*0080*/ 	.word	0x00000080
        /*0084*/ 	.word	0x00000001
        /*0088*/ 	.word	0x00000001


	//----- nvinfo : EIATTR_CBANK_PARAM_SIZE
	.align		4
.L_25:
        /*008c*/ 	.byte	0x03, 0x19
        /*008e*/ 	.short	0x002c


	//----- nvinfo : EIATTR_PARAM_CBANK
	.align		4
        /*0090*/ 	.byte	0x04, 0x0a
        /*0092*/ 	.short	(.L_27 - .L_26)
	.align		4
.L_26:
        /*0094*/ 	.word	index@(.nv.constant0.triton_poi_fused_cat_105)
        /*0098*/ 	.short	0x0210
        /*009a*/ 	.short	0x002c


	//----- nvinfo : EIATTR_SW_WAR
	.align		4
.L_27:
        /*009c*/ 	.byte	0x04, 0x36
        /*009e*/ 	.short	(.L_29 - .L_28)
.L_28:
        /*00a0*/ 	.word	0x00000008
.L_29:


//--------------------- .nv.callgraph             --------------------------
	.section	.nv.callgraph,"",@"SHT_CUDA_CALLGRAPH"
	.align	4
	.sectionentsize	8
	.align		4
        /*0000*/ 	.word	0x00000000
	.align		4
        /*0004*/ 	.word	0xffffffff
	.align		4
        /*0008*/ 	.word	0x00000000
	.align		4
        /*000c*/ 	.word	0xfffffffe
	.align		4
        /*0010*/ 	.word	0x00000000
	.align		4
        /*0014*/ 	.word	0xfffffffd
	.align		4
        /*0018*/ 	.word	0x00000000
	.align		4
        /*001c*/ 	.word	0xfffffffc


//--------------------- .text.triton_poi_fused_cat_105 --------------------------
	.section	.text.triton_poi_fused_cat_105,"ax",@progbits
	.align	128
        .global         triton_poi_fused_cat_105
        .type           triton_poi_fused_cat_105,@function
        .size           triton_poi_fused_cat_105,(.L_x_1 - triton_poi_fused_cat_105)
        .other          triton_poi_fused_cat_105,@"STO_CUDA_ENTRY STV_DEFAULT"
triton_poi_fused_cat_105:
.text.triton_poi_fused_cat_105:
[----:B------:R-:W0:Y:S01]  /*0000*/  LDC R1, c[0x0][0x28] ;  /* 0x00000a00ff017b82 */ /* 0x000e220000000800 */
[----:B------:R-:W1:Y:S07]  /*0010*/  S2R R0, SR_TID.X ;  /* 0x0000000000007919 */ /* 0x000e6e0000002100 */
[----:B------:R-:W2:Y:S01]  /*0020*/  LDC.64 R8, c[0x0][0x210] ;  /* 0x00008400ff087b82 */ /* 0x000ea20000000a00 */
[----:B------:R-:W-:Y:S01]  /*0030*/  ULDC.64 UR4, c[0x0][0x208] ;  /* 0x0000820000047ab9 */ /* 0x000fe20000000a00 */
[----:B------:R-:W3:Y:S06]  /*0040*/  S2R R13, SR_CTAID.X ;  /* 0x00000000000d7919 */ /* 0x000eec0000002500 */
[----:B------:R-:W4:Y:S08]  /*0050*/  LDC.64 R10, c[0x0][0x218] ;  /* 0x00008600ff0a7b82 */ /* 0x000f300000000a00 */
[----:B------:R-:W5:Y:S08]  /*0060*/  LDC.64 R4, c[0x0][0x220] ;  /* 0x00008800ff047b82 */ /* 0x000f700000000a00 */
[----:B------:R-:W4:Y:S01]  /*0070*/  LDC.64 R6, c[0x0][0x228] ;  /* 0x00008a00ff067b82 */ /* 0x000f220000000a00 */
[----:B-1----:R-:W-:-:S05]  /*0080*/  LOP3.LUT R0, R0, 0x7f, RZ, 0xc0, !PT ;  /* 0x0000007f00007812 */ /* 0x002fca00078ec0ff */
[----:B---3--:R-:W-:Y:S02]  /*0090*/  IMAD R13, R13, 0x80, R0 ;  /* 0x000000800d0d7824 */ /* 0x008fe400078e0200 */
[----:B------:R-:W-:Y:S02]  /*00a0*/  IMAD.MOV.U32 R0, RZ, RZ, RZ ;  /* 0x000000ffff007224 */ /* 0x000fe400078e00ff */
[C---:B--2---:R-:W-:Y:S01]  /*00b0*/  IMAD.WIDE R8, R13.reuse, 0x4, R8 ;  /* 0x000000040d087825 */ /* 0x044fe200078e0208 */
[----:B------:R-:W-:-:S13]  /*00c0*/  ISETP.GE.AND P0, PT, R13, 0x200, PT ;  /* 0x000002000d00780c */ /* 0x000fda0003f06270 */
[----:B------:R4:W2:Y:S01]  /*00d0*/  @!P0 LDG.E R0, desc[UR4][R8.64] ;  /* 0x0000000408008981 */ /* 0x0008a2000c1e1900 */
[----:B------:R-:W-:-:S04]  /*00e0*/  SHF.R.S32.HI R2, RZ, 0x1f, R13 ;  /* 0x0000001fff027819 */ /* 0x000fc8000001140d */
[----:B------:R-:W-:Y:S02]  /*00f0*/  LEA.HI R12, R2, R13, RZ, 0x7 ;  /* 0x0000000d020c7211 */ /* 0x000fe400078f38ff */
[----:B------:R-:W1:Y:S02]  /*0100*/  LDC.64 R2, c[0x0][0x230] ;  /* 0x00008c00ff027b82 */ /* 0x000e640000000a00 */
[C---:B------:R-:W-:Y:S02]  /*0110*/  SHF.L.U32 R14, R12.reuse, 0x5, RZ ;  /* 0x000000050c0e7819 */ /* 0x040fe400000006ff */
[----:B------:R-:W-:Y:S02]  /*0120*/  LOP3.LUT R12, R12, 0xffffff80, RZ, 0xc0, !PT ;  /* 0xffffff800c0c7812 */ /* 0x000fe400078ec0ff */
[----:B------:R-:W-:-:S04]  /*0130*/  LOP3.LUT R14, R14, 0xfffff000, RZ, 0xc0, !PT ;  /* 0xfffff0000e0e7812 */ /* 0x000fc800078ec0ff */
[----:B------:R-:W-:-:S05]  /*0140*/  IADD3 R13, R14, R13, -R12 ;  /* 0x0000000d0e0d7210 */ /* 0x000fca0007ffe80c */
[----:B------:R-:W-:Y:S02]  /*0150*/  IMAD.IADD R15, R12, 0x1, R13 ;  /* 0x000000010c0f7824 */ /* 0x000fe400078e020d */
[----:B----4-:R-:W-:-:S03]  /*0160*/  IMAD.WIDE R8, R13, 0x4, R10 ;  /* 0x000000040d087825 */ /* 0x010fc600078e020a */
[----:B------:R-:W-:Y:S01]  /*0170*/  IADD3 R17, R12, R15, RZ ;  /* 0x0000000f0c117210 */ /* 0x000fe20007ffe0ff */
[----:B-----5:R-:W-:-:S04]  /*0180*/  IMAD.WIDE R4, R15, 0x4, R4 ;  /* 0x000000040f047825 */ /* 0x020fc800078e0204 */
[----:B0-----:R-:W-:-:S04]  /*0190*/  IMAD.WIDE R6, R17, 0x4, R6 ;  /* 0x0000000411067825 */ /* 0x001fc800078e0206 */
[----:B------:R-:W-:-:S04]  /*01a0*/  IMAD.IADD R17, R12, 0x1, R17 ;  /* 0x000000010c117824 */ /* 0x000fc800078e0211 */
[----:B-1----:R-:W-:Y:S01]  /*01b0*/  IMAD.WIDE R2, R17, 0x4, R2 ;  /* 0x0000000411027825 */ /* 0x002fe200078e0202 */
[----:B--2---:R0:W-:Y:S04]  /*01c0*/  @!P0 STG.E desc[UR4][R8.64], R0 ;  /* 0x0000000008008986 */ /* 0x0041e8000c101904 */
[----:B------:R0:W-:Y:S04]  /*01d0*/  @!P0 STG.E desc[UR4][R4.64], R0 ;  /* 0x0000000004008986 */ /* 0x0001e8000c101904 */
[----:B------:R0:W-:Y:S02]  /*01e0*/  @!P0 STG.E desc[UR4][R6.64], R0 ;  /* 0x0000000006008986 */ /* 0x0001e4000c101904 */
[----:B0-----:R-:W-:Y:S05]  /*01f0*/  @P0 EXIT ;  /* 0x000000000000094d */ /* 0x001fea0003800000 */
[----:B------:R-:W-:Y:S01]  /*0200*/  STG.E desc[UR4][R2.64], R0 ;  /* 0x0000000002007986 */ /* 0x000fe2000c101904 */
[----:B------:R-:W-:Y:S05]  /*0210*/  EXIT ;  /* 0x000000000000794d */ /* 0x000fea0003800000 */
.L_x_0:
[----:B------:R-:W-:-:S00]  /*0220*/  BRA `(.L_x_0) ;  /* 0xfffffffc00fc7947 */ /* 0x000fc0000383ffff */
[----:B------:R-:W-:-:S00]  /*0230*/  NOP ;  /* 0x0000000000007918 */ /* 0x000fc00000000000 */
        /* <DEDUP_REMOVED lines=12> */
.L_x_1:


//--------------------- .nv.constant0.triton_poi_fused_cat_105 --------------------------
	.section	.nv.constant0.triton_poi_fused_cat_105,"a",@progbits
	.sectionflags	@""
	.align	4
.nv.constant0.triton_poi_fused_cat_105:
	.zero		572
